//
// Generated by NVIDIA NVVM Compiler
//
// Compiler Build ID: CL-36424714
// Cuda compilation tools, release 13.0, V13.0.88
// Based on NVVM 20.0.0
//

.version 9.0
.target sm_100
.address_size 64

	// .globl	_Z3dotPfS_S_
// _ZZ3dotPfS_S_E5cache has been demoted

.visible .entry _Z3dotPfS_S_(
	.param .u64 .ptr .align 1 _Z3dotPfS_S__param_0,
	.param .u64 .ptr .align 1 _Z3dotPfS_S__param_1,
	.param .u64 .ptr .align 1 _Z3dotPfS_S__param_2
)
{
	.reg .pred 	%p<7>;
	.reg .b32 	%r<18>;
	.reg .b32 	%f<14>;
	.reg .b64 	%rd<12>;
	// demoted variable
	.shared .align 4 .b8 _ZZ3dotPfS_S_E5cache[1024];
	ld.param.u64 	%rd3, [_Z3dotPfS_S__param_0];
	ld.param.u64 	%rd4, [_Z3dotPfS_S__param_1];
	ld.param.u64 	%rd5, [_Z3dotPfS_S__param_2];
	mov.u32 	%r1, %tid.x;
	mov.u32 	%r2, %ctaid.x;
	mov.u32 	%r17, %ntid.x;
	mad.lo.s32 	%r16, %r2, %r17, %r1;
	setp.gt.s32 	%p1, %r16, 32767;
	mov.f32 	%f13, 0f00000000;
	@%p1 bra 	$L__BB0_3;
	mov.u32 	%r11, %nctaid.x;
	mul.lo.s32 	%r5, %r17, %r11;
	cvta.to.global.u64 	%rd1, %rd3;
	cvta.to.global.u64 	%rd2, %rd4;
	mov.f32 	%f13, 0f00000000;
$L__BB0_2:
	mul.wide.s32 	%rd6, %r16, 4;
	add.s64 	%rd7, %rd1, %rd6;
	ld.global.f32 	%f6, [%rd7];
	add.s64 	%rd8, %rd2, %rd6;
	ld.global.f32 	%f7, [%rd8];
	fma.rn.f32 	%f13, %f6, %f7, %f13;
	add.s32 	%r16, %r16, %r5;
	setp.lt.s32 	%p2, %r16, 32768;
	@%p2 bra 	$L__BB0_2;
$L__BB0_3:
	shl.b32 	%r12, %r1, 2;
	mov.u32 	%r13, _ZZ3dotPfS_S_E5cache;
	add.s32 	%r8, %r13, %r12;
	st.shared.f32 	[%r8], %f13;
	bar.sync 	0;
	setp.lt.u32 	%p3, %r17, 2;
	@%p3 bra 	$L__BB0_7;
$L__BB0_4:
	shr.u32 	%r10, %r17, 1;
	setp.ge.u32 	%p4, %r1, %r10;
	@%p4 bra 	$L__BB0_6;
	shl.b32 	%r14, %r10, 2;
	add.s32 	%r15, %r8, %r14;
	ld.shared.f32 	%f8, [%r15];
	ld.shared.f32 	%f9, [%r8];
	add.f32 	%f10, %f8, %f9;
	st.shared.f32 	[%r8], %f10;
$L__BB0_6:
	bar.sync 	0;
	setp.gt.u32 	%p5, %r17, 3;
	mov.u32 	%r17, %r10;
	@%p5 bra 	$L__BB0_4;
$L__BB0_7:
	setp.ne.s32 	%p6, %r1, 0;
	@%p6 bra 	$L__BB0_9;
	ld.shared.f32 	%f11, [_ZZ3dotPfS_S_E5cache];
	cvta.to.global.u64 	%rd9, %rd5;
	mul.wide.u32 	%rd10, %r2, 4;
	add.s64 	%rd11, %rd9, %rd10;
	st.global.f32 	[%rd11], %f11;
$L__BB0_9:
	ret;

}


// ===== COMPILED SASS (sm_100) =====

	.target	sm_100

	.elftype	@"ET_EXEC"


//--------------------- .note.nv.tkinfo           --------------------------
	.section	.note.nv.tkinfo,"",@"SHT_NOTE"
	.sectionflags	@"SHF_NOTE_NV_TKINFO"
	.tkinfo
        /*0018*/ 	.word	0x00000002
        /*0030*/ 	.string	""
        /*0030*/ 	.string	"ptxas"
        /*0030*/ 	.string	"Cuda compilation tools, release 13.0, V13.0.88"
        /*0030*/ 	.string	"Build cuda_13.0.r13.0/compiler.36424714_0"
        /*0030*/ 	.string	"-arch sm_100 -m 64 "



//--------------------- .note.nv.cuinfo           --------------------------
	.section	.note.nv.cuinfo,"",@"SHT_NOTE"
	.sectionflags	@"SHF_NOTE_NV_CUINFO"
        /*0018*/ 	.short	0x0002
        /*001a*/ 	.short	0x0064
        /*001c*/ 	.short	0x0082
	.zero		2


//--------------------- .nv.info                  --------------------------
	.section	.nv.info,"",@"SHT_CUDA_INFO"
	.align	4


	//----- nvinfo : EIATTR_REGCOUNT
	.align		4
        /*0000*/ 	.byte	0x04, 0x2f
        /*0002*/ 	.short	(.L_1 - .L_0)
	.align		4
.L_0:
        /*0004*/ 	.word	index@(_Z3dotPfS_S_)
        /*0008*/ 	.word	0x00000012


	//----- nvinfo : EIATTR_FRAME_SIZE
	.align		4
.L_1:
        /*000c*/ 	.byte	0x04, 0x11
        /*000e*/ 	.short	(.L_3 - .L_2)
	.align		4
.L_2:
        /*0010*/ 	.word	index@(_Z3dotPfS_S_)
        /*0014*/ 	.word	0x00000000


	//----- nvinfo : EIATTR_MIN_STACK_SIZE
	.align		4
.L_3:
        /*0018*/ 	.byte	0x04, 0x12
        /*001a*/ 	.short	(.L_5 - .L_4)
	.align		4
.L_4:
        /*001c*/ 	.word	index@(_Z3dotPfS_S_)
        /*0020*/ 	.word	0x00000000
.L_5:


//--------------------- .nv.compat                --------------------------
	.section	.nv.compat,"",@"SHT_CUDA_COMPAT_INFO"
	.align	4
        /*0000*/ 	.byte	0x02, 0x09, 0x00, 0x00, 0x02, 0x02, 0x01, 0x00, 0x02, 0x05, 0x05, 0x00, 0x03, 0x07, 0x01, 0x01
        /*0010*/ 	.byte	0x02, 0x03, 0x00, 0x00, 0x02, 0x06, 0x01, 0x00, 0x04, 0x0b, 0x08, 0x00, 0x09, 0x00, 0x00, 0x00
        /*0020*/ 	.byte	0x00, 0x00, 0x00, 0x00


//--------------------- .nv.info._Z3dotPfS_S_     --------------------------
	.section	.nv.info._Z3dotPfS_S_,"",@"SHT_CUDA_INFO"
	.sectionflags	@""
	.align	4


	//----- nvinfo : EIATTR_CUDA_API_VERSION
	.align		4
        /*0000*/ 	.byte	0x04, 0x37
        /*0002*/ 	.short	(.L_7 - .L_6)
.L_6:
        /*0004*/ 	.word	0x00000082


	//----- nvinfo : EIATTR_KPARAM_INFO
	.align		4
.L_7:
        /*0008*/ 	.byte	0x04, 0x17
        /*000a*/ 	.short	(.L_9 - .L_8)
.L_8:
        /*000c*/ 	.word	0x00000000
        /*0010*/ 	.short	0x0002
        /*0012*/ 	.short	0x0010
        /*0014*/ 	.byte	0x00, 0xf5, 0x21, 0x00


	//----- nvinfo : EIATTR_KPARAM_INFO
	.align		4
.L_9:
        /*0018*/ 	.byte	0x04, 0x17
        /*001a*/ 	.short	(.L_11 - .L_10)
.L_10:
        /*001c*/ 	.word	0x00000000
        /*0020*/ 	.short	0x0001
        /*0022*/ 	.short	0x0008
        /*0024*/ 	.byte	0x00, 0xf5, 0x21, 0x00


	//----- nvinfo : EIATTR_KPARAM_INFO
	.align		4
.L_11:
        /*0028*/ 	.byte	0x04, 0x17
        /*002a*/ 	.short	(.L_13 - .L_12)
.L_12:
        /*002c*/ 	.word	0x00000000
        /*0030*/ 	.short	0x0000
        /*0032*/ 	.short	0x0000
        /*0034*/ 	.byte	0x00, 0xf5, 0x21, 0x00


	//----- nvinfo : EIATTR_SPARSE_MMA_MASK
	.align		4
.L_13:
        /*0038*/ 	.byte	0x03, 0x50
        /*003a*/ 	.short	0x0000


	//----- nvinfo : EIATTR_MAXREG_COUNT
	.align		4
        /*003c*/ 	.byte	0x03, 0x1b
        /*003e*/ 	.short	0x00ff


	//----- nvinfo : EIATTR_NUM_BARRIERS
	.align		4
        /*0040*/ 	.byte	0x02, 0x4c
        /*0042*/ 	.byte	0x01
	.zero		1


	//----- nvinfo : EIATTR_MERCURY_ISA_VERSION
	.align		4
        /*0044*/ 	.byte	0x03, 0x5f
        /*0046*/ 	.short	0x0101


	//----- nvinfo : EIATTR_VRC_CTA_INIT_COUNT
	.align		4
        /*0048*/ 	.byte	0x02, 0x4a
	.zero		1
	.zero		1


	//----- nvinfo : EIATTR_EXIT_INSTR_OFFSETS
	.align		4
        /*004c*/ 	.byte	0x04, 0x1c
        /*004e*/ 	.short	(.L_15 - .L_14)


	//   ....[0]....
.L_14:
        /*0050*/ 	.word	0x000002d0


	//   ....[1]....
        /*0054*/ 	.word	0x00000350


	//----- nvinfo : EIATTR_CRS_STACK_SIZE
	.align		4
.L_15:
        /*0058*/ 	.byte	0x04, 0x1e
        /*005a*/ 	.short	(.L_17 - .L_16)
.L_16:
        /*005c*/ 	.word	0x00000000


	//----- nvinfo : EIATTR_CBANK_PARAM_SIZE
	.align		4
.L_17:
        /*0060*/ 	.byte	0x03, 0x19
        /*0062*/ 	.short	0x0018


	//----- nvinfo : EIATTR_PARAM_CBANK
	.align		4
        /*0064*/ 	.byte	0x04, 0x0a
        /*0066*/ 	.short	(.L_19 - .L_18)
	.align		4
.L_18:
        /*0068*/ 	.word	index@(.nv.constant0._Z3dotPfS_S_)
        /*006c*/ 	.short	0x0380
        /*006e*/ 	.short	0x0018


	//----- nvinfo : EIATTR_SW_WAR
	.align		4
.L_19:
        /*0070*/ 	.byte	0x04, 0x36
        /*0072*/ 	.short	(.L_21 - .L_20)
.L_20:
        /*0074*/ 	.word	0x00000008
.L_21:


//--------------------- .nv.callgraph             --------------------------
	.section	.nv.callgraph,"",@"SHT_CUDA_CALLGRAPH"
	.align	4
	.sectionentsize	8
	.align		4
        /*0000*/ 	.word	0x00000000
	.align		4
        /*0004*/ 	.word	0xffffffff
	.align		4
        /*0008*/ 	.word	0x00000000
	.align		4
        /*000c*/ 	.word	0xfffffffe
	.align		4
        /*0010*/ 	.word	0x00000000
	.align		4
        /*0014*/ 	.word	0xfffffffd
	.align		4
        /*0018*/ 	.word	0x00000000
	.align		4
        /*001c*/ 	.word	0xfffffffc


//--------------------- .text._Z3dotPfS_S_        --------------------------
	.section	.text._Z3dotPfS_S_,"ax",@progbits
	.align	128
        .global         _Z3dotPfS_S_
        .type           _Z3dotPfS_S_,@function
        .size           _Z3dotPfS_S_,(.L_x_6 - _Z3dotPfS_S_)
        .other          _Z3dotPfS_S_,@"STO_CUDA_ENTRY STV_DEFAULT"
_Z3dotPfS_S_:
.text._Z3dotPfS_S_:
[----:B------:R-:W-:Y:S01]  /*0000*/  LDC R1, c[0x0][0x37c] ;  /* 0x0000df00ff017b82 */ /* 0x000fe20000000800 */
[----:B------:R-:W0:Y:S01]  /*0010*/  S2R R12, SR_TID.X ;  /* 0x00000000000c7919 */ /* 0x000e220000002100 */
[----:B------:R-:W1:Y:S01]  /*0020*/  LDCU UR4, c[0x0][0x360] ;  /* 0x00006c00ff0477ac */ /* 0x000e620008000800 */
[----:B------:R-:W-:Y:S01]  /*0030*/  BSSY.RECONVERGENT B0, `(.L_x_0) ;  /* 0x0000015000007945 */ /* 0x000fe20003800200 */
[----:B------:R-:W-:Y:S01]  /*0040*/  IMAD.MOV.U32 R11, RZ, RZ, RZ ;  /* 0x000000ffff0b7224 */ /* 0x000fe200078e00ff */
[----:B------:R-:W0:Y:S01]  /*0050*/  S2R R13, SR_CTAID.X ;  /* 0x00000000000d7919 */ /* 0x000e220000002500 */
[----:B------:R-:W2:Y:S01]  /*0060*/  LDCU.64 UR6, c[0x0][0x358] ;  /* 0x00006b00ff0677ac */ /* 0x000ea20008000a00 */
[----:B-1----:R-:W-:Y:S02]  /*0070*/  IMAD.U32 R10, RZ, RZ, UR4 ;  /* 0x00000004ff0a7e24 */ /* 0x002fe4000f8e00ff */
[----:B0-----:R-:W-:-:S05]  /*0080*/  IMAD R0, R13, UR4, R12 ;  /* 0x000000040d007c24 */ /* 0x001fca000f8e020c */
[----:B------:R-:W-:-:S13]  /*0090*/  ISETP.GT.AND P0, PT, R0, 0x7fff, PT ;  /* 0x00007fff0000780c */ /* 0x000fda0003f04270 */
[----:B--2---:R-:W-:Y:S05]  /*00a0*/  @P0 BRA `(.L_x_1) ;  /* 0x0000000000340947 */ /* 0x004fea0003800000 */
[----:B------:R-:W0:Y:S01]  /*00b0*/  LDC.64 R6, c[0x0][0x380] ;  /* 0x0000e000ff067b82 */ /* 0x000e220000000a00 */
[----:B------:R-:W1:Y:S01]  /*00c0*/  LDCU UR4, c[0x0][0x370] ;  /* 0x00006e00ff0477ac */ /* 0x000e620008000800 */
[----:B------:R-:W-:-:S06]  /*00d0*/  HFMA2 R11, -RZ, RZ, 0, 0 ;  /* 0x00000000ff0b7431 */ /* 0x000fcc00000001ff */
[----:B------:R-:W2:Y:S01]  /*00e0*/  LDC.64 R8, c[0x0][0x388] ;  /* 0x0000e200ff087b82 */ /* 0x000ea20000000a00 */
[----:B-1----:R-:W-:-:S07]  /*00f0*/  IMAD R15, R10, UR4, RZ ;  /* 0x000000040a0f7c24 */ /* 0x002fce000f8e02ff */
.L_x_2:
[----:B0-----:R-:W-:-:S04]  /*0100*/  IMAD.WIDE R2, R0, 0x4, R6 ;  /* 0x0000000400027825 */ /* 0x001fc800078e0206 */
[----:B--2---:R-:W-:Y:S02]  /*0110*/  IMAD.WIDE R4, R0, 0x4, R8 ;  /* 0x0000000400047825 */ /* 0x004fe400078e0208 */
[----:B------:R-:W2:Y:S04]  /*0120*/  LDG.E R2, desc[UR6][R2.64] ;  /* 0x0000000602027981 */ /* 0x000ea8000c1e1900 */
[----:B------:R-:W2:Y:S01]  /*0130*/  LDG.E R4, desc[UR6][R4.64] ;  /* 0x0000000604047981 */ /* 0x000ea2000c1e1900 */
[----:B------:R-:W-:-:S05]  /*0140*/  IMAD.IADD R0, R15, 0x1, R0 ;  /* 0x000000010f007824 */ /* 0x000fca00078e0200 */
[----:B------:R-:W-:Y:S01]  /*0150*/  ISETP.GE.AND P0, PT, R0, 0x8000, PT ;  /* 0x000080000000780c */ /* 0x000fe20003f06270 */
[----:B--2---:R-:W-:-:S12]  /*0160*/  FFMA R11, R2, R4, R11 ;  /* 0x00000004020b7223 */ /* 0x004fd8000000000b */
[----:B------:R-:W-:Y:S05]  /*0170*/  @!P0 BRA `(.L_x_2) ;  /* 0xfffffffc00e08947 */ /* 0x000fea000383ffff */
.L_x_1:
[----:B------:R-:W-:Y:S05]  /*0180*/  BSYNC.RECONVERGENT B0 ;  /* 0x0000000000007941 */ /* 0x000fea0003800200 */
.L_x_0:
[----:B------:R-:W0:Y:S01]  /*0190*/  S2UR UR5, SR_CgaCtaId ;  /* 0x00000000000579c3 */ /* 0x000e220000008800 */
[----:B------:R-:W-:Y:S01]  /*01a0*/  UMOV UR4, 0x400 ;  /* 0x0000040000047882 */ /* 0x000fe20000000000 */
[----:B------:R-:W-:Y:S02]  /*01b0*/  ISETP.GE.U32.AND P1, PT, R10, 0x2, PT ;  /* 0x000000020a00780c */ /* 0x000fe40003f26070 */
[----:B------:R-:W-:Y:S01]  /*01c0*/  ISETP.NE.AND P0, PT, R12, RZ, PT ;  /* 0x000000ff0c00720c */ /* 0x000fe20003f05270 */
[----:B0-----:R-:W-:-:S06]  /*01d0*/  ULEA UR4, UR5, UR4, 0x18 ;  /* 0x0000000405047291 */ /* 0x001fcc000f8ec0ff */
[----:B------:R-:W-:-:S05]  /*01e0*/  LEA R0, R12, UR4, 0x2 ;  /* 0x000000040c007c11 */ /* 0x000fca000f8e10ff */
[----:B------:R0:W-:Y:S01]  /*01f0*/  STS [R0], R11 ;  /* 0x0000000b00007388 */ /* 0x0001e20000000800 */
[----:B------:R-:W-:Y:S06]  /*0200*/  BAR.SYNC.DEFER_BLOCKING 0x0 ;  /* 0x0000000000007b1d */ /* 0x000fec0000010000 */
[----:B------:R-:W-:Y:S05]  /*0210*/  @!P1 BRA `(.L_x_3) ;  /* 0x00000000002c9947 */ /* 0x000fea0003800000 */
.L_x_4:
[----:B------:R-:W-:-:S04]  /*0220*/  SHF.R.U32.HI R5, RZ, 0x1, R10 ;  /* 0x00000001ff057819 */ /* 0x000fc8000001160a */
[----:B------:R-:W-:-:S13]  /*0230*/  ISETP.GE.U32.AND P1, PT, R12, R5, PT ;  /* 0x000000050c00720c */ /* 0x000fda0003f26070 */
[----:B------:R-:W-:Y:S01]  /*0240*/  @!P1 LEA R2, R5, R0, 0x2 ;  /* 0x0000000005029211 */ /* 0x000fe200078e10ff */
[----:B------:R-:W-:Y:S05]  /*0250*/  @!P1 LDS R3, [R0] ;  /* 0x0000000000039984 */ /* 0x000fea0000000800 */
[----:B------:R-:W1:Y:S02]  /*0260*/  @!P1 LDS R2, [R2] ;  /* 0x0000000002029984 */ /* 0x000e640000000800 */
[----:B-1----:R-:W-:-:S05]  /*0270*/  @!P1 FADD R3, R2, R3 ;  /* 0x0000000302039221 */ /* 0x002fca0000000000 */
[----:B------:R1:W-:Y:S01]  /*0280*/  @!P1 STS [R0], R3 ;  /* 0x0000000300009388 */ /* 0x0003e20000000800 */
[----:B------:R-:W-:Y:S01]  /*0290*/  BAR.SYNC.DEFER_BLOCKING 0x0 ;  /* 0x0000000000007b1d */ /* 0x000fe20000010000 */
[----:B------:R-:W-:Y:S02]  /*02a0*/  ISETP.GT.U32.AND P1, PT, R10, 0x3, PT ;  /* 0x000000030a00780c */ /* 0x000fe40003f24070 */
[----:B------:R-:W-:-:S11]  /*02b0*/  MOV R10, R5 ;  /* 0x00000005000a7202 */ /* 0x000fd60000000f00 */
[----:B-1----:R-:W-:Y:S05]  /*02c0*/  @P1 BRA `(.L_x_4) ;  /* 0xfffffffc00d41947 */ /* 0x002fea000383ffff */
.L_x_3:
[----:B------:R-:W-:Y:S05]  /*02d0*/  @P0 EXIT ;  /* 0x000000000000094d */ /* 0x000fea0003800000 */
[----:B------:R-:W1:Y:S01]  /*02e0*/  S2UR UR5, SR_CgaCtaId ;  /* 0x00000000000579c3 */ /* 0x000e620000008800 */
[----:B------:R-:W-:-:S07]  /*02f0*/  UMOV UR4, 0x400 ;  /* 0x0000040000047882 */ /* 0x000fce0000000000 */
[----:B------:R-:W2:Y:S01]  /*0300*/  LDC.64 R2, c[0x0][0x390] ;  /* 0x0000e400ff027b82 */ /* 0x000ea20000000a00 */
[----:B-1----:R-:W-:Y:S01]  /*0310*/  ULEA UR4, UR5, UR4, 0x18 ;  /* 0x0000000405047291 */ /* 0x002fe2000f8ec0ff */
[----:B--2---:R-:W-:-:S08]  /*0320*/  IMAD.WIDE.U32 R2, R13, 0x4, R2 ;  /* 0x000000040d027825 */ /* 0x004fd000078e0002 */
[----:B------:R-:W1:Y:S04]  /*0330*/  LDS R5, [UR4] ;  /* 0x00000004ff057984 */ /* 0x000e680008000800 */
[----:B-1----:R-:W-:Y:S01]  /*0340*/  STG.E desc[UR6][R2.64], R5 ;  /* 0x0000000502007986 */ /* 0x002fe2000c101906 */
[----:B------:R-:W-:Y:S05]  /*0350*/  EXIT ;  /* 0x000000000000794d */ /* 0x000fea0003800000 */
.L_x_5:
[----:B------:R-:W-:-:S00]  /*0360*/  BRA `(.L_x_5) ;  /* 0xfffffffc00fc7947 */ /* 0x000fc0000383ffff */
[----:B------:R-:W-:-:S00]  /*0370*/  NOP ;  /* 0x0000000000007918 */ /* 0x000fc00000000000 */
        /* <DEDUP_REMOVED lines=8> */
.L_x_6:


//--------------------- .nv.shared._Z3dotPfS_S_   --------------------------
	.section	.nv.shared._Z3dotPfS_S_,"aw",@nobits
	.sectionflags	@""
	.align	4
.nv.shared._Z3dotPfS_S_:
	.zero		2048


//--------------------- .nv.shared.reserved.0     --------------------------
	.section	.nv.shared.reserved.0,"aw",@nobits
	.weak		__nv_reservedSMEM_offset_0_alias
	.size		__nv_reservedSMEM_offset_0_alias, 0, 64
	.other		__nv_reservedSMEM_offset_0_alias,@"STO_CUDA_RESERVED_SHARED STV_DEFAULT"
__nv_reservedSMEM_offset_0_alias:
	.zero		0
	.zero		64


//--------------------- .nv.constant0._Z3dotPfS_S_ --------------------------
	.section	.nv.constant0._Z3dotPfS_S_,"a",@progbits
	.sectionflags	@""
	.align	4
.nv.constant0._Z3dotPfS_S_:
	.zero		920


//--------------------- SYMBOLS --------------------------

	.type		.nv.reservedSmem.offset0,@object
	.size		.nv.reservedSmem.offset0,0x4
	.type		.nv.reservedSmem.cap,@object
	.size		.nv.reservedSmem.cap,0x4
